//
// Generated by NVIDIA NVVM Compiler
//
// Compiler Build ID: CL-36424714
// Cuda compilation tools, release 13.0, V13.0.88
// Based on NVVM 20.0.0
//

.version 9.0
.target sm_100
.address_size 64

	// .globl	_Z12reductionSumPiS_
// _ZZ12reductionSumPiS_E10sharedData has been demoted

.visible .entry _Z12reductionSumPiS_(
	.param .u64 .ptr .align 1 _Z12reductionSumPiS__param_0,
	.param .u64 .ptr .align 1 _Z12reductionSumPiS__param_1
)
{
	.reg .pred 	%p<6>;
	.reg .b32 	%r<21>;
	.reg .b64 	%rd<9>;
	// demoted variable
	.shared .align 4 .b8 _ZZ12reductionSumPiS_E10sharedData[1024];
	ld.param.u64 	%rd1, [_Z12reductionSumPiS__param_0];
	ld.param.u64 	%rd2, [_Z12reductionSumPiS__param_1];
	mov.u32 	%r1, %tid.x;
	mov.u32 	%r2, %ctaid.x;
	mov.u32 	%r20, %ntid.x;
	mad.lo.s32 	%r4, %r2, %r20, %r1;
	setp.gt.s32 	%p1, %r4, 1023;
	mov.b32 	%r19, 0;
	@%p1 bra 	$L__BB0_2;
	cvta.to.global.u64 	%rd3, %rd1;
	mul.wide.s32 	%rd4, %r4, 4;
	add.s64 	%rd5, %rd3, %rd4;
	ld.global.u32 	%r19, [%rd5];
$L__BB0_2:
	shl.b32 	%r11, %r1, 2;
	mov.u32 	%r12, _ZZ12reductionSumPiS_E10sharedData;
	add.s32 	%r7, %r12, %r11;
	st.shared.u32 	[%r7], %r19;
	bar.sync 	0;
	setp.lt.u32 	%p2, %r20, 2;
	@%p2 bra 	$L__BB0_6;
$L__BB0_3:
	shr.u32 	%r9, %r20, 1;
	setp.ge.u32 	%p3, %r1, %r9;
	@%p3 bra 	$L__BB0_5;
	shl.b32 	%r13, %r9, 2;
	add.s32 	%r14, %r7, %r13;
	ld.shared.u32 	%r15, [%r14];
	ld.shared.u32 	%r16, [%r7];
	add.s32 	%r17, %r16, %r15;
	st.shared.u32 	[%r7], %r17;
$L__BB0_5:
	bar.sync 	0;
	setp.gt.u32 	%p4, %r20, 3;
	mov.u32 	%r20, %r9;
	@%p4 bra 	$L__BB0_3;
$L__BB0_6:
	setp.ne.s32 	%p5, %r1, 0;
	@%p5 bra 	$L__BB0_8;
	ld.shared.u32 	%r18, [_ZZ12reductionSumPiS_E10sharedData];
	cvta.to.global.u64 	%rd6, %rd2;
	mul.wide.u32 	%rd7, %r2, 4;
	add.s64 	%rd8, %rd6, %rd7;
	st.global.u32 	[%rd8], %r18;
$L__BB0_8:
	ret;

}


// ===== COMPILED SASS (sm_100) =====

	.target	sm_100

	.elftype	@"ET_EXEC"


//--------------------- .note.nv.tkinfo           --------------------------
	.section	.note.nv.tkinfo,"",@"SHT_NOTE"
	.sectionflags	@"SHF_NOTE_NV_TKINFO"
	.tkinfo
        /*0018*/ 	.word	0x00000002
        /*0030*/ 	.string	""
        /*0030*/ 	.string	"ptxas"
        /*0030*/ 	.string	"Cuda compilation tools, release 13.0, V13.0.88"
        /*0030*/ 	.string	"Build cuda_13.0.r13.0/compiler.36424714_0"
        /*0030*/ 	.string	"-arch sm_100 -m 64 "



//--------------------- .note.nv.cuinfo           --------------------------
	.section	.note.nv.cuinfo,"",@"SHT_NOTE"
	.sectionflags	@"SHF_NOTE_NV_CUINFO"
        /*0018*/ 	.short	0x0002
        /*001a*/ 	.short	0x0064
        /*001c*/ 	.short	0x0082
	.zero		2


//--------------------- .nv.info                  --------------------------
	.section	.nv.info,"",@"SHT_CUDA_INFO"
	.align	4


	//----- nvinfo : EIATTR_REGCOUNT
	.align		4
        /*0000*/ 	.byte	0x04, 0x2f
        /*0002*/ 	.short	(.L_1 - .L_0)
	.align		4
.L_0:
        /*0004*/ 	.word	index@(_Z12reductionSumPiS_)
        /*0008*/ 	.word	0x0000000b


	//----- nvinfo : EIATTR_FRAME_SIZE
	.align		4
.L_1:
        /*000c*/ 	.byte	0x04, 0x11
        /*000e*/ 	.short	(.L_3 - .L_2)
	.align		4
.L_2:
        /*0010*/ 	.word	index@(_Z12reductionSumPiS_)
        /*0014*/ 	.word	0x00000000


	//----- nvinfo : EIATTR_MIN_STACK_SIZE
	.align		4
.L_3:
        /*0018*/ 	.byte	0x04, 0x12
        /*001a*/ 	.short	(.L_5 - .L_4)
	.align		4
.L_4:
        /*001c*/ 	.word	index@(_Z12reductionSumPiS_)
        /*0020*/ 	.word	0x00000000
.L_5:


//--------------------- .nv.compat                --------------------------
	.section	.nv.compat,"",@"SHT_CUDA_COMPAT_INFO"
	.align	4
        /*0000*/ 	.byte	0x02, 0x09, 0x00, 0x00, 0x02, 0x02, 0x01, 0x00, 0x02, 0x05, 0x05, 0x00, 0x03, 0x07, 0x01, 0x01
        /*0010*/ 	.byte	0x02, 0x03, 0x00, 0x00, 0x02, 0x06, 0x01, 0x00, 0x04, 0x0b, 0x08, 0x00, 0x09, 0x00, 0x00, 0x00
        /*0020*/ 	.byte	0x00, 0x00, 0x00, 0x00


//--------------------- .nv.info._Z12reductionSumPiS_ --------------------------
	.section	.nv.info._Z12reductionSumPiS_,"",@"SHT_CUDA_INFO"
	.sectionflags	@""
	.align	4


	//----- nvinfo : EIATTR_CUDA_API_VERSION
	.align		4
        /*0000*/ 	.byte	0x04, 0x37
        /*0002*/ 	.short	(.L_7 - .L_6)
.L_6:
        /*0004*/ 	.word	0x00000082


	//----- nvinfo : EIATTR_KPARAM_INFO
	.align		4
.L_7:
        /*0008*/ 	.byte	0x04, 0x17
        /*000a*/ 	.short	(.L_9 - .L_8)
.L_8:
        /*000c*/ 	.word	0x00000000
        /*0010*/ 	.short	0x0001
        /*0012*/ 	.short	0x0008
        /*0014*/ 	.byte	0x00, 0xf5, 0x21, 0x00


	//----- nvinfo : EIATTR_KPARAM_INFO
	.align		4
.L_9:
        /*0018*/ 	.byte	0x04, 0x17
        /*001a*/ 	.short	(.L_11 - .L_10)
.L_10:
        /*001c*/ 	.word	0x00000000
        /*0020*/ 	.short	0x0000
        /*0022*/ 	.short	0x0000
        /*0024*/ 	.byte	0x00, 0xf5, 0x21, 0x00


	//----- nvinfo : EIATTR_SPARSE_MMA_MASK
	.align		4
.L_11:
        /*0028*/ 	.byte	0x03, 0x50
        /*002a*/ 	.short	0x0000


	//----- nvinfo : EIATTR_MAXREG_COUNT
	.align		4
        /*002c*/ 	.byte	0x03, 0x1b
        /*002e*/ 	.short	0x00ff


	//----- nvinfo : EIATTR_NUM_BARRIERS
	.align		4
        /*0030*/ 	.byte	0x02, 0x4c
        /*0032*/ 	.byte	0x01
	.zero		1


	//----- nvinfo : EIATTR_MERCURY_ISA_VERSION
	.align		4
        /*0034*/ 	.byte	0x03, 0x5f
        /*0036*/ 	.short	0x0101


	//----- nvinfo : EIATTR_VRC_CTA_INIT_COUNT
	.align		4
        /*0038*/ 	.byte	0x02, 0x4a
	.zero		1
	.zero		1


	//----- nvinfo : EIATTR_EXIT_INSTR_OFFSETS
	.align		4
        /*003c*/ 	.byte	0x04, 0x1c
        /*003e*/ 	.short	(.L_13 - .L_12)


	//   ....[0]....
.L_12:
        /*0040*/ 	.word	0x00000200


	//   ....[1]....
        /*0044*/ 	.word	0x00000280


	//----- nvinfo : EIATTR_CBANK_PARAM_SIZE
	.align		4
.L_13:
        /*0048*/ 	.byte	0x03, 0x19
        /*004a*/ 	.short	0x0010


	//----- nvinfo : EIATTR_PARAM_CBANK
	.align		4
        /*004c*/ 	.byte	0x04, 0x0a
        /*004e*/ 	.short	(.L_15 - .L_14)
	.align		4
.L_14:
        /*0050*/ 	.word	index@(.nv.constant0._Z12reductionSumPiS_)
        /*0054*/ 	.short	0x0380
        /*0056*/ 	.short	0x0010


	//----- nvinfo : EIATTR_SW_WAR
	.align		4
.L_15:
        /*0058*/ 	.byte	0x04, 0x36
        /*005a*/ 	.short	(.L_17 - .L_16)
.L_16:
        /*005c*/ 	.word	0x00000008
.L_17:


//--------------------- .nv.callgraph             --------------------------
	.section	.nv.callgraph,"",@"SHT_CUDA_CALLGRAPH"
	.align	4
	.sectionentsize	8
	.align		4
        /*0000*/ 	.word	0x00000000
	.align		4
        /*0004*/ 	.word	0xffffffff
	.align		4
        /*0008*/ 	.word	0x00000000
	.align		4
        /*000c*/ 	.word	0xfffffffe
	.align		4
        /*0010*/ 	.word	0x00000000
	.align		4
        /*0014*/ 	.word	0xfffffffd
	.align		4
        /*0018*/ 	.word	0x00000000
	.align		4
        /*001c*/ 	.word	0xfffffffc


//--------------------- .text._Z12reductionSumPiS_ --------------------------
	.section	.text._Z12reductionSumPiS_,"ax",@progbits
	.align	128
        .global         _Z12reductionSumPiS_
        .type           _Z12reductionSumPiS_,@function
        .size           _Z12reductionSumPiS_,(.L_x_3 - _Z12reductionSumPiS_)
        .other          _Z12reductionSumPiS_,@"STO_CUDA_ENTRY STV_DEFAULT"
_Z12reductionSumPiS_:
.text._Z12reductionSumPiS_:
[----:B------:R-:W-:Y:S01]  /*0000*/  LDC R1, c[0x0][0x37c] ;  /* 0x0000df00ff017b82 */ /* 0x000fe20000000800 */
[----:B------:R-:W0:Y:S01]  /*0010*/  S2R R6, SR_TID.X ;  /* 0x0000000000067919 */ /* 0x000e220000002100 */
[----:B------:R-:W0:Y:S01]  /*0020*/  LDCU UR8, c[0x0][0x360] ;  /* 0x00006c00ff0877ac */ /* 0x000e220008000800 */
[----:B------:R-:W-:Y:S01]  /*0030*/  IMAD.MOV.U32 R4, RZ, RZ, RZ ;  /* 0x000000ffff047224 */ /* 0x000fe200078e00ff */
[----:B------:R-:W0:Y:S01]  /*0040*/  S2R R7, SR_CTAID.X ;  /* 0x0000000000077919 */ /* 0x000e220000002500 */
[----:B------:R-:W1:Y:S01]  /*0050*/  LDCU.64 UR6, c[0x0][0x358] ;  /* 0x00006b00ff0677ac */ /* 0x000e620008000a00 */
[----:B0-----:R-:W-:-:S05]  /*0060*/  IMAD R5, R7, UR8, R6 ;  /* 0x0000000807057c24 */ /* 0x001fca000f8e0206 */
[----:B------:R-:W-:-:S13]  /*0070*/  ISETP.GT.AND P0, PT, R5, 0x3ff, PT ;  /* 0x000003ff0500780c */ /* 0x000fda0003f04270 */
[----:B------:R-:W0:Y:S02]  /*0080*/  @!P0 LDC.64 R2, c[0x0][0x380] ;  /* 0x0000e000ff028b82 */ /* 0x000e240000000a00 */
[----:B0-----:R-:W-:-:S05]  /*0090*/  @!P0 IMAD.WIDE R2, R5, 0x4, R2 ;  /* 0x0000000405028825 */ /* 0x001fca00078e0202 */
[----:B-1----:R-:W2:Y:S01]  /*00a0*/  @!P0 LDG.E R4, desc[UR6][R2.64] ;  /* 0x0000000602048981 */ /* 0x002ea2000c1e1900 */
[----:B------:R-:W0:Y:S01]  /*00b0*/  S2UR UR5, SR_CgaCtaId ;  /* 0x00000000000579c3 */ /* 0x000e220000008800 */
[----:B------:R-:W-:Y:S01]  /*00c0*/  IMAD.U32 R0, RZ, RZ, UR8 ;  /* 0x00000008ff007e24 */ /* 0x000fe2000f8e00ff */
[----:B------:R-:W-:Y:S01]  /*00d0*/  UMOV UR4, 0x400 ;  /* 0x0000040000047882 */ /* 0x000fe20000000000 */
[----:B------:R-:W-:-:S03]  /*00e0*/  ISETP.NE.AND P0, PT, R6, RZ, PT ;  /* 0x000000ff0600720c */ /* 0x000fc60003f05270 */
[----:B------:R-:W-:Y:S01]  /*00f0*/  ISETP.GE.U32.AND P1, PT, R0, 0x2, PT ;  /* 0x000000020000780c */ /* 0x000fe20003f26070 */
[----:B0-----:R-:W-:-:S06]  /*0100*/  ULEA UR4, UR5, UR4, 0x18 ;  /* 0x0000000405047291 */ /* 0x001fcc000f8ec0ff */
[----:B------:R-:W-:-:S05]  /*0110*/  LEA R5, R6, UR4, 0x2 ;  /* 0x0000000406057c11 */ /* 0x000fca000f8e10ff */
[----:B--2---:R0:W-:Y:S01]  /*0120*/  STS [R5], R4 ;  /* 0x0000000405007388 */ /* 0x0041e20000000800 */
[----:B------:R-:W-:Y:S06]  /*0130*/  BAR.SYNC.DEFER_BLOCKING 0x0 ;  /* 0x0000000000007b1d */ /* 0x000fec0000010000 */
[----:B------:R-:W-:Y:S05]  /*0140*/  @!P1 BRA `(.L_x_0) ;  /* 0x00000000002c9947 */ /* 0x000fea0003800000 */
.L_x_1:
[----:B------:R-:W-:-:S04]  /*0150*/  SHF.R.U32.HI R8, RZ, 0x1, R0 ;  /* 0x00000001ff087819 */ /* 0x000fc80000011600 */
[----:B------:R-:W-:-:S13]  /*0160*/  ISETP.GE.U32.AND P1, PT, R6, R8, PT ;  /* 0x000000080600720c */ /* 0x000fda0003f26070 */
[----:B------:R-:W-:Y:S01]  /*0170*/  @!P1 LEA R2, R8, R5, 0x2 ;  /* 0x0000000508029211 */ /* 0x000fe200078e10ff */
[----:B------:R-:W-:Y:S05]  /*0180*/  @!P1 LDS R3, [R5] ;  /* 0x0000000005039984 */ /* 0x000fea0000000800 */
[----:B------:R-:W0:Y:S02]  /*0190*/  @!P1 LDS R2, [R2] ;  /* 0x0000000002029984 */ /* 0x000e240000000800 */
[----:B0-----:R-:W-:-:S05]  /*01a0*/  @!P1 IMAD.IADD R4, R2, 0x1, R3 ;  /* 0x0000000102049824 */ /* 0x001fca00078e0203 */
[----:B------:R1:W-:Y:S01]  /*01b0*/  @!P1 STS [R5], R4 ;  /* 0x0000000405009388 */ /* 0x0003e20000000800 */
[----:B------:R-:W-:Y:S01]  /*01c0*/  BAR.SYNC.DEFER_BLOCKING 0x0 ;  /* 0x0000000000007b1d */ /* 0x000fe20000010000 */
[----:B------:R-:W-:Y:S02]  /*01d0*/  ISETP.GT.U32.AND P1, PT, R0, 0x3, PT ;  /* 0x000000030000780c */ /* 0x000fe40003f24070 */
[----:B------:R-:W-:-:S11]  /*01e0*/  MOV R0, R8 ;  /* 0x0000000800007202 */ /* 0x000fd60000000f00 */
[----:B-1----:R-:W-:Y:S05]  /*01f0*/  @P1 BRA `(.L_x_1) ;  /* 0xfffffffc00d41947 */ /* 0x002fea000383ffff */
.L_x_0:
[----:B------:R-:W-:Y:S05]  /*0200*/  @P0 EXIT ;  /* 0x000000000000094d */ /* 0x000fea0003800000 */
[----:B------:R-:W1:Y:S01]  /*0210*/  S2UR UR5, SR_CgaCtaId ;  /* 0x00000000000579c3 */ /* 0x000e620000008800 */
[----:B------:R-:W-:-:S07]  /*0220*/  UMOV UR4, 0x400 ;  /* 0x0000040000047882 */ /* 0x000fce0000000000 */
[----:B------:R-:W2:Y:S01]  /*0230*/  LDC.64 R2, c[0x0][0x388] ;  /* 0x0000e200ff027b82 */ /* 0x000ea20000000a00 */
[----:B-1----:R-:W-:Y:S01]  /*0240*/  ULEA UR4, UR5, UR4, 0x18 ;  /* 0x0000000405047291 */ /* 0x002fe2000f8ec0ff */
[----:B--2---:R-:W-:-:S08]  /*0250*/  IMAD.WIDE.U32 R2, R7, 0x4, R2 ;  /* 0x0000000407027825 */ /* 0x004fd000078e0002 */
[----:B0-----:R-:W0:Y:S04]  /*0260*/  LDS R5, [UR4] ;  /* 0x00000004ff057984 */ /* 0x001e280008000800 */
[----:B0-----:R-:W-:Y:S01]  /*0270*/  STG.E desc[UR6][R2.64], R5 ;  /* 0x0000000502007986 */ /* 0x001fe2000c101906 */
[----:B------:R-:W-:Y:S05]  /*0280*/  EXIT ;  /* 0x000000000000794d */ /* 0x000fea0003800000 */
.L_x_2:
[----:B------:R-:W-:-:S00]  /*0290*/  BRA `(.L_x_2) ;  /* 0xfffffffc00fc7947 */ /* 0x000fc0000383ffff */
[----:B------:R-:W-:-:S00]  /*02a0*/  NOP ;  /* 0x0000000000007918 */ /* 0x000fc00000000000 */
        /* <DEDUP_REMOVED lines=13> */
.L_x_3:


//--------------------- .nv.shared._Z12reductionSumPiS_ --------------------------
	.section	.nv.shared._Z12reductionSumPiS_,"aw",@nobits
	.sectionflags	@""
	.align	4
.nv.shared._Z12reductionSumPiS_:
	.zero		2048


//--------------------- .nv.shared.reserved.0     --------------------------
	.section	.nv.shared.reserved.0,"aw",@nobits
	.weak		__nv_reservedSMEM_offset_0_alias
	.size		__nv_reservedSMEM_offset_0_alias, 0, 64
	.other		__nv_reservedSMEM_offset_0_alias,@"STO_CUDA_RESERVED_SHARED STV_DEFAULT"
__nv_reservedSMEM_offset_0_alias:
	.zero		0
	.zero		64


//--------------------- .nv.constant0._Z12reductionSumPiS_ --------------------------
	.section	.nv.constant0._Z12reductionSumPiS_,"a",@progbits
	.sectionflags	@""
	.align	4
.nv.constant0._Z12reductionSumPiS_:
	.zero		912


//--------------------- SYMBOLS --------------------------

	.type		.nv.reservedSmem.offset0,@object
	.size		.nv.reservedSmem.offset0,0x4
	.type		.nv.reservedSmem.cap,@object
	.size		.nv.reservedSmem.cap,0x4
